//
// Generated by NVIDIA NVVM Compiler
//
// Compiler Build ID: CL-36424714
// Cuda compilation tools, release 13.0, V13.0.88
// Based on NVVM 20.0.0
//

.version 9.0
.target sm_100
.address_size 64

	// .globl	_ZN3cub18CUB_300001_SM_10006detail11EmptyKernelIvEEvv
.global .align 1 .b8 _ZN30_INTERNAL_f2aa9ddd_4_k_cu_main4cuda3std3__45__cpo5beginE[1];
.global .align 1 .b8 _ZN30_INTERNAL_f2aa9ddd_4_k_cu_main4cuda3std3__45__cpo3endE[1];
.global .align 1 .b8 _ZN30_INTERNAL_f2aa9ddd_4_k_cu_main4cuda3std3__45__cpo6cbeginE[1];
.global .align 1 .b8 _ZN30_INTERNAL_f2aa9ddd_4_k_cu_main4cuda3std3__45__cpo4cendE[1];
.global .align 1 .b8 _ZN30_INTERNAL_f2aa9ddd_4_k_cu_main4cuda3std3__45__cpo6rbeginE[1];
.global .align 1 .b8 _ZN30_INTERNAL_f2aa9ddd_4_k_cu_main4cuda3std3__45__cpo4rendE[1];
.global .align 1 .b8 _ZN30_INTERNAL_f2aa9ddd_4_k_cu_main4cuda3std3__45__cpo7crbeginE[1];
.global .align 1 .b8 _ZN30_INTERNAL_f2aa9ddd_4_k_cu_main4cuda3std3__45__cpo5crendE[1];
.global .align 1 .b8 _ZN30_INTERNAL_f2aa9ddd_4_k_cu_main4cuda3std3__432_GLOBAL__N__f2aa9ddd_4_k_cu_main6ignoreE[1];
.global .align 1 .b8 _ZN30_INTERNAL_f2aa9ddd_4_k_cu_main4cuda3std3__419piecewise_constructE[1];
.global .align 1 .b8 _ZN30_INTERNAL_f2aa9ddd_4_k_cu_main4cuda3std3__48in_placeE[1];
.global .align 1 .b8 _ZN30_INTERNAL_f2aa9ddd_4_k_cu_main4cuda3std3__420unreachable_sentinelE[1];
.global .align 1 .b8 _ZN30_INTERNAL_f2aa9ddd_4_k_cu_main4cuda3std3__47nulloptE[1];
.global .align 1 .b8 _ZN30_INTERNAL_f2aa9ddd_4_k_cu_main4cuda3std3__48unexpectE[1];
.global .align 1 .b8 _ZN30_INTERNAL_f2aa9ddd_4_k_cu_main4cuda3std6ranges3__45__cpo4swapE[1];
.global .align 1 .b8 _ZN30_INTERNAL_f2aa9ddd_4_k_cu_main4cuda3std6ranges3__45__cpo9iter_moveE[1];
.global .align 1 .b8 _ZN30_INTERNAL_f2aa9ddd_4_k_cu_main4cuda3std6ranges3__45__cpo5beginE[1];
.global .align 1 .b8 _ZN30_INTERNAL_f2aa9ddd_4_k_cu_main4cuda3std6ranges3__45__cpo3endE[1];
.global .align 1 .b8 _ZN30_INTERNAL_f2aa9ddd_4_k_cu_main4cuda3std6ranges3__45__cpo6cbeginE[1];
.global .align 1 .b8 _ZN30_INTERNAL_f2aa9ddd_4_k_cu_main4cuda3std6ranges3__45__cpo4cendE[1];
.global .align 1 .b8 _ZN30_INTERNAL_f2aa9ddd_4_k_cu_main4cuda3std6ranges3__45__cpo7advanceE[1];
.global .align 1 .b8 _ZN30_INTERNAL_f2aa9ddd_4_k_cu_main4cuda3std6ranges3__45__cpo9iter_swapE[1];
.global .align 1 .b8 _ZN30_INTERNAL_f2aa9ddd_4_k_cu_main4cuda3std6ranges3__45__cpo4nextE[1];
.global .align 1 .b8 _ZN30_INTERNAL_f2aa9ddd_4_k_cu_main4cuda3std6ranges3__45__cpo4prevE[1];
.global .align 1 .b8 _ZN30_INTERNAL_f2aa9ddd_4_k_cu_main4cuda3std6ranges3__45__cpo4dataE[1];
.global .align 1 .b8 _ZN30_INTERNAL_f2aa9ddd_4_k_cu_main4cuda3std6ranges3__45__cpo5cdataE[1];
.global .align 1 .b8 _ZN30_INTERNAL_f2aa9ddd_4_k_cu_main4cuda3std6ranges3__45__cpo4sizeE[1];
.global .align 1 .b8 _ZN30_INTERNAL_f2aa9ddd_4_k_cu_main4cuda3std6ranges3__45__cpo5ssizeE[1];
.global .align 1 .b8 _ZN30_INTERNAL_f2aa9ddd_4_k_cu_main4cuda3std6ranges3__45__cpo8distanceE[1];
.global .align 1 .b8 _ZN30_INTERNAL_f2aa9ddd_4_k_cu_main6thrust24THRUST_300001_SM_1000_NS8cuda_cub3parE[1];
.global .align 1 .b8 _ZN30_INTERNAL_f2aa9ddd_4_k_cu_main6thrust24THRUST_300001_SM_1000_NS8cuda_cub10par_nosyncE[1];
.global .align 1 .b8 _ZN30_INTERNAL_f2aa9ddd_4_k_cu_main6thrust24THRUST_300001_SM_1000_NS6system6detail10sequential3seqE[1];
.global .align 1 .b8 _ZN30_INTERNAL_f2aa9ddd_4_k_cu_main6thrust24THRUST_300001_SM_1000_NS6system3cpp3parE[1];
.global .align 1 .b8 _ZN30_INTERNAL_f2aa9ddd_4_k_cu_main6thrust24THRUST_300001_SM_1000_NS12placeholders2_1E[1];
.global .align 1 .b8 _ZN30_INTERNAL_f2aa9ddd_4_k_cu_main6thrust24THRUST_300001_SM_1000_NS12placeholders2_2E[1];
.global .align 1 .b8 _ZN30_INTERNAL_f2aa9ddd_4_k_cu_main6thrust24THRUST_300001_SM_1000_NS12placeholders2_3E[1];
.global .align 1 .b8 _ZN30_INTERNAL_f2aa9ddd_4_k_cu_main6thrust24THRUST_300001_SM_1000_NS12placeholders2_4E[1];
.global .align 1 .b8 _ZN30_INTERNAL_f2aa9ddd_4_k_cu_main6thrust24THRUST_300001_SM_1000_NS12placeholders2_5E[1];
.global .align 1 .b8 _ZN30_INTERNAL_f2aa9ddd_4_k_cu_main6thrust24THRUST_300001_SM_1000_NS12placeholders2_6E[1];
.global .align 1 .b8 _ZN30_INTERNAL_f2aa9ddd_4_k_cu_main6thrust24THRUST_300001_SM_1000_NS12placeholders2_7E[1];
.global .align 1 .b8 _ZN30_INTERNAL_f2aa9ddd_4_k_cu_main6thrust24THRUST_300001_SM_1000_NS12placeholders2_8E[1];
.global .align 1 .b8 _ZN30_INTERNAL_f2aa9ddd_4_k_cu_main6thrust24THRUST_300001_SM_1000_NS12placeholders2_9E[1];
.global .align 1 .b8 _ZN30_INTERNAL_f2aa9ddd_4_k_cu_main6thrust24THRUST_300001_SM_1000_NS12placeholders3_10E[1];
.global .align 1 .b8 _ZN30_INTERNAL_f2aa9ddd_4_k_cu_main6thrust24THRUST_300001_SM_1000_NS3seqE[1];
.global .align 1 .b8 _ZN30_INTERNAL_f2aa9ddd_4_k_cu_main6thrust24THRUST_300001_SM_1000_NS6deviceE[1];

.visible .entry _ZN3cub18CUB_300001_SM_10006detail11EmptyKernelIvEEvv()
{


	ret;

}


// ===== COMPILED SASS (sm_100) =====

	.target	sm_100

	.elftype	@"ET_EXEC"


//--------------------- .note.nv.tkinfo           --------------------------
	.section	.note.nv.tkinfo,"",@"SHT_NOTE"
	.sectionflags	@"SHF_NOTE_NV_TKINFO"
	.tkinfo
        /*0018*/ 	.word	0x00000002
        /*0030*/ 	.string	""
        /*0030*/ 	.string	"ptxas"
        /*0030*/ 	.string	"Cuda compilation tools, release 13.0, V13.0.88"
        /*0030*/ 	.string	"Build cuda_13.0.r13.0/compiler.36424714_0"
        /*0030*/ 	.string	"-arch sm_100 -m 64 "



//--------------------- .note.nv.cuinfo           --------------------------
	.section	.note.nv.cuinfo,"",@"SHT_NOTE"
	.sectionflags	@"SHF_NOTE_NV_CUINFO"
        /*0018*/ 	.short	0x0002
        /*001a*/ 	.short	0x0064
        /*001c*/ 	.short	0x0082
	.zero		2


//--------------------- .nv.info                  --------------------------
	.section	.nv.info,"",@"SHT_CUDA_INFO"
	.align	4


	//----- nvinfo : EIATTR_REGCOUNT
	.align		4
        /*0000*/ 	.byte	0x04, 0x2f
        /*0002*/ 	.short	(.L_46 - .L_45)
	.align		4
.L_45:
        /*0004*/ 	.word	index@(_ZN3cub18CUB_300001_SM_10006detail11EmptyKernelIvEEvv)
        /*0008*/ 	.word	0x00000004


	//----- nvinfo : EIATTR_FRAME_SIZE
	.align		4
.L_46:
        /*000c*/ 	.byte	0x04, 0x11
        /*000e*/ 	.short	(.L_48 - .L_47)
	.align		4
.L_47:
        /*0010*/ 	.word	index@(_ZN3cub18CUB_300001_SM_10006detail11EmptyKernelIvEEvv)
        /*0014*/ 	.word	0x00000000


	//----- nvinfo : EIATTR_MIN_STACK_SIZE
	.align		4
.L_48:
        /*0018*/ 	.byte	0x04, 0x12
        /*001a*/ 	.short	(.L_50 - .L_49)
	.align		4
.L_49:
        /*001c*/ 	.word	index@(_ZN3cub18CUB_300001_SM_10006detail11EmptyKernelIvEEvv)
        /*0020*/ 	.word	0x00000000
.L_50:


//--------------------- .nv.compat                --------------------------
	.section	.nv.compat,"",@"SHT_CUDA_COMPAT_INFO"
	.align	4
        /*0000*/ 	.byte	0x02, 0x09, 0x00, 0x00, 0x02, 0x02, 0x01, 0x00, 0x02, 0x05, 0x05, 0x00, 0x03, 0x07, 0x01, 0x01
        /*0010*/ 	.byte	0x02, 0x03, 0x00, 0x00, 0x02, 0x06, 0x01, 0x00, 0x04, 0x0b, 0x08, 0x00, 0x09, 0x00, 0x00, 0x00
        /*0020*/ 	.byte	0x00, 0x00, 0x00, 0x00


//--------------------- .nv.info._ZN3cub18CUB_300001_SM_10006detail11EmptyKernelIvEEvv --------------------------
	.section	.nv.info._ZN3cub18CUB_300001_SM_10006detail11EmptyKernelIvEEvv,"",@"SHT_CUDA_INFO"
	.sectionflags	@""
	.align	4


	//----- nvinfo : EIATTR_CUDA_API_VERSION
	.align		4
        /*0000*/ 	.byte	0x04, 0x37
        /*0002*/ 	.short	(.L_52 - .L_51)
.L_51:
        /*0004*/ 	.word	0x00000082


	//----- nvinfo : EIATTR_SPARSE_MMA_MASK
	.align		4
.L_52:
        /*0008*/ 	.byte	0x03, 0x50
        /*000a*/ 	.short	0x0000


	//----- nvinfo : EIATTR_MAXREG_COUNT
	.align		4
        /*000c*/ 	.byte	0x03, 0x1b
        /*000e*/ 	.short	0x00ff


	//----- nvinfo : EIATTR_MERCURY_ISA_VERSION
	.align		4
        /*0010*/ 	.byte	0x03, 0x5f
        /*0012*/ 	.short	0x0101


	//----- nvinfo : EIATTR_VRC_CTA_INIT_COUNT
	.align		4
        /*0014*/ 	.byte	0x02, 0x4a
	.zero		1
	.zero		1


	//----- nvinfo : EIATTR_EXIT_INSTR_OFFSETS
	.align		4
        /*0018*/ 	.byte	0x04, 0x1c
        /*001a*/ 	.short	(.L_54 - .L_53)


	//   ....[0]....
.L_53:
        /*001c*/ 	.word	0x00000010


	//----- nvinfo : EIATTR_SW_WAR
	.align		4
.L_54:
        /*0020*/ 	.byte	0x04, 0x36
        /*0022*/ 	.short	(.L_56 - .L_55)
.L_55:
        /*0024*/ 	.word	0x00000008
.L_56:


//--------------------- .nv.callgraph             --------------------------
	.section	.nv.callgraph,"",@"SHT_CUDA_CALLGRAPH"
	.align	4
	.sectionentsize	8
	.align		4
        /*0000*/ 	.word	0x00000000
	.align		4
        /*0004*/ 	.word	0xffffffff
	.align		4
        /*0008*/ 	.word	0x00000000
	.align		4
        /*000c*/ 	.word	0xfffffffe
	.align		4
        /*0010*/ 	.word	0x00000000
	.align		4
        /*0014*/ 	.word	0xfffffffd
	.align		4
        /*0018*/ 	.word	0x00000000
	.align		4
        /*001c*/ 	.word	0xfffffffc


//--------------------- .nv.constant4             --------------------------
	.section	.nv.constant4,"a",@progbits
	.align	8
	.align		8
.nv.constant4:
        /*0000*/ 	.dword	_ZN30_INTERNAL_f2aa9ddd_4_k_cu_main4cuda3std3__45__cpo5beginE
	.align		8
        /*0008*/ 	.dword	_ZN30_INTERNAL_f2aa9ddd_4_k_cu_main4cuda3std3__45__cpo3endE
	.align		8
        /*0010*/ 	.dword	_ZN30_INTERNAL_f2aa9ddd_4_k_cu_main4cuda3std3__45__cpo6cbeginE
	.align		8
        /*0018*/ 	.dword	_ZN30_INTERNAL_f2aa9ddd_4_k_cu_main4cuda3std3__45__cpo4cendE
	.align		8
        /*0020*/ 	.dword	_ZN30_INTERNAL_f2aa9ddd_4_k_cu_main4cuda3std3__45__cpo6rbeginE
	.align		8
        /*0028*/ 	.dword	_ZN30_INTERNAL_f2aa9ddd_4_k_cu_main4cuda3std3__45__cpo4rendE
	.align		8
        /*0030*/ 	.dword	_ZN30_INTERNAL_f2aa9ddd_4_k_cu_main4cuda3std3__45__cpo7crbeginE
	.align		8
        /*0038*/ 	.dword	_ZN30_INTERNAL_f2aa9ddd_4_k_cu_main4cuda3std3__45__cpo5crendE
	.align		8
        /*0040*/ 	.dword	_ZN30_INTERNAL_f2aa9ddd_4_k_cu_main4cuda3std3__432_GLOBAL__N__f2aa9ddd_4_k_cu_main6ignoreE
	.align		8
        /*0048*/ 	.dword	_ZN30_INTERNAL_f2aa9ddd_4_k_cu_main4cuda3std3__419piecewise_constructE
	.align		8
        /*0050*/ 	.dword	_ZN30_INTERNAL_f2aa9ddd_4_k_cu_main4cuda3std3__48in_placeE
	.align		8
        /*0058*/ 	.dword	_ZN30_INTERNAL_f2aa9ddd_4_k_cu_main4cuda3std3__420unreachable_sentinelE
	.align		8
        /*0060*/ 	.dword	_ZN30_INTERNAL_f2aa9ddd_4_k_cu_main4cuda3std3__47nulloptE
	.align		8
        /*0068*/ 	.dword	_ZN30_INTERNAL_f2aa9ddd_4_k_cu_main4cuda3std3__48unexpectE
	.align		8
        /*0070*/ 	.dword	_ZN30_INTERNAL_f2aa9ddd_4_k_cu_main4cuda3std6ranges3__45__cpo4swapE
	.align		8
        /*0078*/ 	.dword	_ZN30_INTERNAL_f2aa9ddd_4_k_cu_main4cuda3std6ranges3__45__cpo9iter_moveE
	.align		8
        /*0080*/ 	.dword	_ZN30_INTERNAL_f2aa9ddd_4_k_cu_main4cuda3std6ranges3__45__cpo5beginE
	.align		8
        /*0088*/ 	.dword	_ZN30_INTERNAL_f2aa9ddd_4_k_cu_main4cuda3std6ranges3__45__cpo3endE
	.align		8
        /*0090*/ 	.dword	_ZN30_INTERNAL_f2aa9ddd_4_k_cu_main4cuda3std6ranges3__45__cpo6cbeginE
	.align		8
        /*0098*/ 	.dword	_ZN30_INTERNAL_f2aa9ddd_4_k_cu_main4cuda3std6ranges3__45__cpo4cendE
	.align		8
        /*00a0*/ 	.dword	_ZN30_INTERNAL_f2aa9ddd_4_k_cu_main4cuda3std6ranges3__45__cpo7advanceE
	.align		8
        /*00a8*/ 	.dword	_ZN30_INTERNAL_f2aa9ddd_4_k_cu_main4cuda3std6ranges3__45__cpo9iter_swapE
	.align		8
        /*00b0*/ 	.dword	_ZN30_INTERNAL_f2aa9ddd_4_k_cu_main4cuda3std6ranges3__45__cpo4nextE
	.align		8
        /*00b8*/ 	.dword	_ZN30_INTERNAL_f2aa9ddd_4_k_cu_main4cuda3std6ranges3__45__cpo4prevE
	.align		8
        /*00c0*/ 	.dword	_ZN30_INTERNAL_f2aa9ddd_4_k_cu_main4cuda3std6ranges3__45__cpo4dataE
	.align		8
        /*00c8*/ 	.dword	_ZN30_INTERNAL_f2aa9ddd_4_k_cu_main4cuda3std6ranges3__45__cpo5cdataE
	.align		8
        /*00d0*/ 	.dword	_ZN30_INTERNAL_f2aa9ddd_4_k_cu_main4cuda3std6ranges3__45__cpo4sizeE
	.align		8
        /*00d8*/ 	.dword	_ZN30_INTERNAL_f2aa9ddd_4_k_cu_main4cuda3std6ranges3__45__cpo5ssizeE
	.align		8
        /*00e0*/ 	.dword	_ZN30_INTERNAL_f2aa9ddd_4_k_cu_main4cuda3std6ranges3__45__cpo8distanceE
	.align		8
        /*00e8*/ 	.dword	_ZN30_INTERNAL_f2aa9ddd_4_k_cu_main6thrust24THRUST_300001_SM_1000_NS8cuda_cub3parE
	.align		8
        /*00f0*/ 	.dword	_ZN30_INTERNAL_f2aa9ddd_4_k_cu_main6thrust24THRUST_300001_SM_1000_NS8cuda_cub10par_nosyncE
	.align		8
        /*00f8*/ 	.dword	_ZN30_INTERNAL_f2aa9ddd_4_k_cu_main6thrust24THRUST_300001_SM_1000_NS6system6detail10sequential3seqE
	.align		8
        /*0100*/ 	.dword	_ZN30_INTERNAL_f2aa9ddd_4_k_cu_main6thrust24THRUST_300001_SM_1000_NS6system3cpp3parE
	.align		8
        /*0108*/ 	.dword	_ZN30_INTERNAL_f2aa9ddd_4_k_cu_main6thrust24THRUST_300001_SM_1000_NS12placeholders2_1E
	.align		8
        /*0110*/ 	.dword	_ZN30_INTERNAL_f2aa9ddd_4_k_cu_main6thrust24THRUST_300001_SM_1000_NS12placeholders2_2E
	.align		8
        /*0118*/ 	.dword	_ZN30_INTERNAL_f2aa9ddd_4_k_cu_main6thrust24THRUST_300001_SM_1000_NS12placeholders2_3E
	.align		8
        /*0120*/ 	.dword	_ZN30_INTERNAL_f2aa9ddd_4_k_cu_main6thrust24THRUST_300001_SM_1000_NS12placeholders2_4E
	.align		8
        /*0128*/ 	.dword	_ZN30_INTERNAL_f2aa9ddd_4_k_cu_main6thrust24THRUST_300001_SM_1000_NS12placeholders2_5E
	.align		8
        /*0130*/ 	.dword	_ZN30_INTERNAL_f2aa9ddd_4_k_cu_main6thrust24THRUST_300001_SM_1000_NS12placeholders2_6E
	.align		8
        /*0138*/ 	.dword	_ZN30_INTERNAL_f2aa9ddd_4_k_cu_main6thrust24THRUST_300001_SM_1000_NS12placeholders2_7E
	.align		8
        /*0140*/ 	.dword	_ZN30_INTERNAL_f2aa9ddd_4_k_cu_main6thrust24THRUST_300001_SM_1000_NS12placeholders2_8E
	.align		8
        /*0148*/ 	.dword	_ZN30_INTERNAL_f2aa9ddd_4_k_cu_main6thrust24THRUST_300001_SM_1000_NS12placeholders2_9E
	.align		8
        /*0150*/ 	.dword	_ZN30_INTERNAL_f2aa9ddd_4_k_cu_main6thrust24THRUST_300001_SM_1000_NS12placeholders3_10E
	.align		8
        /*0158*/ 	.dword	_ZN30_INTERNAL_f2aa9ddd_4_k_cu_main6thrust24THRUST_300001_SM_1000_NS3seqE
	.align		8
        /*0160*/ 	.dword	_ZN30_INTERNAL_f2aa9ddd_4_k_cu_main6thrust24THRUST_300001_SM_1000_NS6deviceE


//--------------------- .text._ZN3cub18CUB_300001_SM_10006detail11EmptyKernelIvEEvv --------------------------
	.section	.text._ZN3cub18CUB_300001_SM_10006detail11EmptyKernelIvEEvv,"ax",@progbits
	.align	128
        .global         _ZN3cub18CUB_300001_SM_10006detail11EmptyKernelIvEEvv
        .type           _ZN3cub18CUB_300001_SM_10006detail11EmptyKernelIvEEvv,@function
        .size           _ZN3cub18CUB_300001_SM_10006detail11EmptyKernelIvEEvv,(.L_x_1 - _ZN3cub18CUB_300001_SM_10006detail11EmptyKernelIvEEvv)
        .other          _ZN3cub18CUB_300001_SM_10006detail11EmptyKernelIvEEvv,@"STO_CUDA_ENTRY STV_DEFAULT"
_ZN3cub18CUB_300001_SM_10006detail11EmptyKernelIvEEvv:
.text._ZN3cub18CUB_300001_SM_10006detail11EmptyKernelIvEEvv:
[----:B------:R-:W-:Y:S01]  /*0000*/  LDC R1, c[0x0][0x37c] ;  /* 0x0000df00ff017b82 */ /* 0x000fe20000000800 */
[----:B------:R-:W-:Y:S05]  /*0010*/  EXIT ;  /* 0x000000000000794d */ /* 0x000fea0003800000 */
.L_x_0:
[----:B------:R-:W-:-:S00]  /*0020*/  BRA `(.L_x_0) ;  /* 0xfffffffc00fc7947 */ /* 0x000fc0000383ffff */
[----:B------:R-:W-:-:S00]  /*0030*/  NOP ;  /* 0x0000000000007918 */ /* 0x000fc00000000000 */
        /* <DEDUP_REMOVED lines=12> */
.L_x_1:


//--------------------- .nv.shared.reserved.0     --------------------------
	.section	.nv.shared.reserved.0,"aw",@nobits
	.weak		__nv_reservedSMEM_offset_0_alias
	.size		__nv_reservedSMEM_offset_0_alias, 0, 64
	.other		__nv_reservedSMEM_offset_0_alias,@"STO_CUDA_RESERVED_SHARED STV_DEFAULT"
__nv_reservedSMEM_offset_0_alias:
	.zero		0
	.zero		64


//--------------------- .nv.global                --------------------------
	.section	.nv.global,"aw",@nobits
.nv.global:
	.type		_ZN30_INTERNAL_f2aa9ddd_4_k_cu_main6thrust24THRUST_300001_SM_1000_NS12placeholders2_8E,@object
	.size		_ZN30_INTERNAL_f2aa9ddd_4_k_cu_main6thrust24THRUST_300001_SM_1000_NS12placeholders2_8E,(_ZN30_INTERNAL_f2aa9ddd_4_k_cu_main4cuda3std3__432_GLOBAL__N__f2aa9ddd_4_k_cu_main6ignoreE - _ZN30_INTERNAL_f2aa9ddd_4_k_cu_main6thrust24THRUST_300001_SM_1000_NS12placeholders2_8E)
_ZN30_INTERNAL_f2aa9ddd_4_k_cu_main6thrust24THRUST_300001_SM_1000_NS12placeholders2_8E:
	.zero		1
	.type		_ZN30_INTERNAL_f2aa9ddd_4_k_cu_main4cuda3std3__432_GLOBAL__N__f2aa9ddd_4_k_cu_main6ignoreE,@object
	.size		_ZN30_INTERNAL_f2aa9ddd_4_k_cu_main4cuda3std3__432_GLOBAL__N__f2aa9ddd_4_k_cu_main6ignoreE,(_ZN30_INTERNAL_f2aa9ddd_4_k_cu_main4cuda3std6ranges3__45__cpo4dataE - _ZN30_INTERNAL_f2aa9ddd_4_k_cu_main4cuda3std3__432_GLOBAL__N__f2aa9ddd_4_k_cu_main6ignoreE)
_ZN30_INTERNAL_f2aa9ddd_4_k_cu_main4cuda3std3__432_GLOBAL__N__f2aa9ddd_4_k_cu_main6ignoreE:
	.zero		1
	.type		_ZN30_INTERNAL_f2aa9ddd_4_k_cu_main4cuda3std6ranges3__45__cpo4dataE,@object
	.size		_ZN30_INTERNAL_f2aa9ddd_4_k_cu_main4cuda3std6ranges3__45__cpo4dataE,(_ZN30_INTERNAL_f2aa9ddd_4_k_cu_main6thrust24THRUST_300001_SM_1000_NS6system3cpp3parE - _ZN30_INTERNAL_f2aa9ddd_4_k_cu_main4cuda3std6ranges3__45__cpo4dataE)
_ZN30_INTERNAL_f2aa9ddd_4_k_cu_main4cuda3std6ranges3__45__cpo4dataE:
	.zero		1
	.type		_ZN30_INTERNAL_f2aa9ddd_4_k_cu_main6thrust24THRUST_300001_SM_1000_NS6system3cpp3parE,@object
	.size		_ZN30_INTERNAL_f2aa9ddd_4_k_cu_main6thrust24THRUST_300001_SM_1000_NS6system3cpp3parE,(_ZN30_INTERNAL_f2aa9ddd_4_k_cu_main4cuda3std3__45__cpo5beginE - _ZN30_INTERNAL_f2aa9ddd_4_k_cu_main6thrust24THRUST_300001_SM_1000_NS6system3cpp3parE)
_ZN30_INTERNAL_f2aa9ddd_4_k_cu_main6thrust24THRUST_300001_SM_1000_NS6system3cpp3parE:
	.zero		1
	.type		_ZN30_INTERNAL_f2aa9ddd_4_k_cu_main4cuda3std3__45__cpo5beginE,@object
	.size		_ZN30_INTERNAL_f2aa9ddd_4_k_cu_main4cuda3std3__45__cpo5beginE,(_ZN30_INTERNAL_f2aa9ddd_4_k_cu_main4cuda3std6ranges3__45__cpo5beginE - _ZN30_INTERNAL_f2aa9ddd_4_k_cu_main4cuda3std3__45__cpo5beginE)
_ZN30_INTERNAL_f2aa9ddd_4_k_cu_main4cuda3std3__45__cpo5beginE:
	.zero		1
	.type		_ZN30_INTERNAL_f2aa9ddd_4_k_cu_main4cuda3std6ranges3__45__cpo5beginE,@object
	.size		_ZN30_INTERNAL_f2aa9ddd_4_k_cu_main4cuda3std6ranges3__45__cpo5beginE,(_ZN30_INTERNAL_f2aa9ddd_4_k_cu_main6thrust24THRUST_300001_SM_1000_NS6deviceE - _ZN30_INTERNAL_f2aa9ddd_4_k_cu_main4cuda3std6ranges3__45__cpo5beginE)
_ZN30_INTERNAL_f2aa9ddd_4_k_cu_main4cuda3std6ranges3__45__cpo5beginE:
	.zero		1
	.type		_ZN30_INTERNAL_f2aa9ddd_4_k_cu_main6thrust24THRUST_300001_SM_1000_NS6deviceE,@object
	.size		_ZN30_INTERNAL_f2aa9ddd_4_k_cu_main6thrust24THRUST_300001_SM_1000_NS6deviceE,(_ZN30_INTERNAL_f2aa9ddd_4_k_cu_main4cuda3std3__47nulloptE - _ZN30_INTERNAL_f2aa9ddd_4_k_cu_main6thrust24THRUST_300001_SM_1000_NS6deviceE)
_ZN30_INTERNAL_f2aa9ddd_4_k_cu_main6thrust24THRUST_300001_SM_1000_NS6deviceE:
	.zero		1
	.type		_ZN30_INTERNAL_f2aa9ddd_4_k_cu_main4cuda3std3__47nulloptE,@object
	.size		_ZN30_INTERNAL_f2aa9ddd_4_k_cu_main4cuda3std3__47nulloptE,(_ZN30_INTERNAL_f2aa9ddd_4_k_cu_main4cuda3std6ranges3__45__cpo8distanceE - _ZN30_INTERNAL_f2aa9ddd_4_k_cu_main4cuda3std3__47nulloptE)
_ZN30_INTERNAL_f2aa9ddd_4_k_cu_main4cuda3std3__47nulloptE:
	.zero		1
	.type		_ZN30_INTERNAL_f2aa9ddd_4_k_cu_main4cuda3std6ranges3__45__cpo8distanceE,@object
	.size		_ZN30_INTERNAL_f2aa9ddd_4_k_cu_main4cuda3std6ranges3__45__cpo8distanceE,(_ZN30_INTERNAL_f2aa9ddd_4_k_cu_main6thrust24THRUST_300001_SM_1000_NS12placeholders2_4E - _ZN30_INTERNAL_f2aa9ddd_4_k_cu_main4cuda3std6ranges3__45__cpo8distanceE)
_ZN30_INTERNAL_f2aa9ddd_4_k_cu_main4cuda3std6ranges3__45__cpo8distanceE:
	.zero		1
	.type		_ZN30_INTERNAL_f2aa9ddd_4_k_cu_main6thrust24THRUST_300001_SM_1000_NS12placeholders2_4E,@object
	.size		_ZN30_INTERNAL_f2aa9ddd_4_k_cu_main6thrust24THRUST_300001_SM_1000_NS12placeholders2_4E,(_ZN30_INTERNAL_f2aa9ddd_4_k_cu_main4cuda3std3__45__cpo6rbeginE - _ZN30_INTERNAL_f2aa9ddd_4_k_cu_main6thrust24THRUST_300001_SM_1000_NS12placeholders2_4E)
_ZN30_INTERNAL_f2aa9ddd_4_k_cu_main6thrust24THRUST_300001_SM_1000_NS12placeholders2_4E:
	.zero		1
	.type		_ZN30_INTERNAL_f2aa9ddd_4_k_cu_main4cuda3std3__45__cpo6rbeginE,@object
	.size		_ZN30_INTERNAL_f2aa9ddd_4_k_cu_main4cuda3std3__45__cpo6rbeginE,(_ZN30_INTERNAL_f2aa9ddd_4_k_cu_main4cuda3std6ranges3__45__cpo7advanceE - _ZN30_INTERNAL_f2aa9ddd_4_k_cu_main4cuda3std3__45__cpo6rbeginE)
_ZN30_INTERNAL_f2aa9ddd_4_k_cu_main4cuda3std3__45__cpo6rbeginE:
	.zero		1
	.type		_ZN30_INTERNAL_f2aa9ddd_4_k_cu_main4cuda3std6ranges3__45__cpo7advanceE,@object
	.size		_ZN30_INTERNAL_f2aa9ddd_4_k_cu_main4cuda3std6ranges3__45__cpo7advanceE,(_ZN30_INTERNAL_f2aa9ddd_4_k_cu_main6thrust24THRUST_300001_SM_1000_NS12placeholders3_10E - _ZN30_INTERNAL_f2aa9ddd_4_k_cu_main4cuda3std6ranges3__45__cpo7advanceE)
_ZN30_INTERNAL_f2aa9ddd_4_k_cu_main4cuda3std6ranges3__45__cpo7advanceE:
	.zero		1
	.type		_ZN30_INTERNAL_f2aa9ddd_4_k_cu_main6thrust24THRUST_300001_SM_1000_NS12placeholders3_10E,@object
	.size		_ZN30_INTERNAL_f2aa9ddd_4_k_cu_main6thrust24THRUST_300001_SM_1000_NS12placeholders3_10E,(_ZN30_INTERNAL_f2aa9ddd_4_k_cu_main4cuda3std3__48in_placeE - _ZN30_INTERNAL_f2aa9ddd_4_k_cu_main6thrust24THRUST_300001_SM_1000_NS12placeholders3_10E)
_ZN30_INTERNAL_f2aa9ddd_4_k_cu_main6thrust24THRUST_300001_SM_1000_NS12placeholders3_10E:
	.zero		1
	.type		_ZN30_INTERNAL_f2aa9ddd_4_k_cu_main4cuda3std3__48in_placeE,@object
	.size		_ZN30_INTERNAL_f2aa9ddd_4_k_cu_main4cuda3std3__48in_placeE,(_ZN30_INTERNAL_f2aa9ddd_4_k_cu_main4cuda3std6ranges3__45__cpo4sizeE - _ZN30_INTERNAL_f2aa9ddd_4_k_cu_main4cuda3std3__48in_placeE)
_ZN30_INTERNAL_f2aa9ddd_4_k_cu_main4cuda3std3__48in_placeE:
	.zero		1
	.type		_ZN30_INTERNAL_f2aa9ddd_4_k_cu_main4cuda3std6ranges3__45__cpo4sizeE,@object
	.size		_ZN30_INTERNAL_f2aa9ddd_4_k_cu_main4cuda3std6ranges3__45__cpo4sizeE,(_ZN30_INTERNAL_f2aa9ddd_4_k_cu_main6thrust24THRUST_300001_SM_1000_NS12placeholders2_2E - _ZN30_INTERNAL_f2aa9ddd_4_k_cu_main4cuda3std6ranges3__45__cpo4sizeE)
_ZN30_INTERNAL_f2aa9ddd_4_k_cu_main4cuda3std6ranges3__45__cpo4sizeE:
	.zero		1
	.type		_ZN30_INTERNAL_f2aa9ddd_4_k_cu_main6thrust24THRUST_300001_SM_1000_NS12placeholders2_2E,@object
	.size		_ZN30_INTERNAL_f2aa9ddd_4_k_cu_main6thrust24THRUST_300001_SM_1000_NS12placeholders2_2E,(_ZN30_INTERNAL_f2aa9ddd_4_k_cu_main4cuda3std3__45__cpo6cbeginE - _ZN30_INTERNAL_f2aa9ddd_4_k_cu_main6thrust24THRUST_300001_SM_1000_NS12placeholders2_2E)
_ZN30_INTERNAL_f2aa9ddd_4_k_cu_main6thrust24THRUST_300001_SM_1000_NS12placeholders2_2E:
	.zero		1
	.type		_ZN30_INTERNAL_f2aa9ddd_4_k_cu_main4cuda3std3__45__cpo6cbeginE,@object
	.size		_ZN30_INTERNAL_f2aa9ddd_4_k_cu_main4cuda3std3__45__cpo6cbeginE,(_ZN30_INTERNAL_f2aa9ddd_4_k_cu_main4cuda3std6ranges3__45__cpo6cbeginE - _ZN30_INTERNAL_f2aa9ddd_4_k_cu_main4cuda3std3__45__cpo6cbeginE)
_ZN30_INTERNAL_f2aa9ddd_4_k_cu_main4cuda3std3__45__cpo6cbeginE:
	.zero		1
	.type		_ZN30_INTERNAL_f2aa9ddd_4_k_cu_main4cuda3std6ranges3__45__cpo6cbeginE,@object
	.size		_ZN30_INTERNAL_f2aa9ddd_4_k_cu_main4cuda3std6ranges3__45__cpo6cbeginE,(_ZN30_INTERNAL_f2aa9ddd_4_k_cu_main6thrust24THRUST_300001_SM_1000_NS12placeholders2_6E - _ZN30_INTERNAL_f2aa9ddd_4_k_cu_main4cuda3std6ranges3__45__cpo6cbeginE)
_ZN30_INTERNAL_f2aa9ddd_4_k_cu_main4cuda3std6ranges3__45__cpo6cbeginE:
	.zero		1
	.type		_ZN30_INTERNAL_f2aa9ddd_4_k_cu_main6thrust24THRUST_300001_SM_1000_NS12placeholders2_6E,@object
	.size		_ZN30_INTERNAL_f2aa9ddd_4_k_cu_main6thrust24THRUST_300001_SM_1000_NS12placeholders2_6E,(_ZN30_INTERNAL_f2aa9ddd_4_k_cu_main4cuda3std3__45__cpo7crbeginE - _ZN30_INTERNAL_f2aa9ddd_4_k_cu_main6thrust24THRUST_300001_SM_1000_NS12placeholders2_6E)
_ZN30_INTERNAL_f2aa9ddd_4_k_cu_main6thrust24THRUST_300001_SM_1000_NS12placeholders2_6E:
	.zero		1
	.type		_ZN30_INTERNAL_f2aa9ddd_4_k_cu_main4cuda3std3__45__cpo7crbeginE,@object
	.size		_ZN30_INTERNAL_f2aa9ddd_4_k_cu_main4cuda3std3__45__cpo7crbeginE,(_ZN30_INTERNAL_f2aa9ddd_4_k_cu_main4cuda3std6ranges3__45__cpo4nextE - _ZN30_INTERNAL_f2aa9ddd_4_k_cu_main4cuda3std3__45__cpo7crbeginE)
_ZN30_INTERNAL_f2aa9ddd_4_k_cu_main4cuda3std3__45__cpo7crbeginE:
	.zero		1
	.type		_ZN30_INTERNAL_f2aa9ddd_4_k_cu_main4cuda3std6ranges3__45__cpo4nextE,@object
	.size		_ZN30_INTERNAL_f2aa9ddd_4_k_cu_main4cuda3std6ranges3__45__cpo4nextE,(_ZN30_INTERNAL_f2aa9ddd_4_k_cu_main4cuda3std6ranges3__45__cpo4swapE - _ZN30_INTERNAL_f2aa9ddd_4_k_cu_main4cuda3std6ranges3__45__cpo4nextE)
_ZN30_INTERNAL_f2aa9ddd_4_k_cu_main4cuda3std6ranges3__45__cpo4nextE:
	.zero		1
	.type		_ZN30_INTERNAL_f2aa9ddd_4_k_cu_main4cuda3std6ranges3__45__cpo4swapE,@object
	.size		_ZN30_INTERNAL_f2aa9ddd_4_k_cu_main4cuda3std6ranges3__45__cpo4swapE,(_ZN30_INTERNAL_f2aa9ddd_4_k_cu_main6thrust24THRUST_300001_SM_1000_NS8cuda_cub10par_nosyncE - _ZN30_INTERNAL_f2aa9ddd_4_k_cu_main4cuda3std6ranges3__45__cpo4swapE)
_ZN30_INTERNAL_f2aa9ddd_4_k_cu_main4cuda3std6ranges3__45__cpo4swapE:
	.zero		1
	.type		_ZN30_INTERNAL_f2aa9ddd_4_k_cu_main6thrust24THRUST_300001_SM_1000_NS8cuda_cub10par_nosyncE,@object
	.size		_ZN30_INTERNAL_f2aa9ddd_4_k_cu_main6thrust24THRUST_300001_SM_1000_NS8cuda_cub10par_nosyncE,(_ZN30_INTERNAL_f2aa9ddd_4_k_cu_main6thrust24THRUST_300001_SM_1000_NS3seqE - _ZN30_INTERNAL_f2aa9ddd_4_k_cu_main6thrust24THRUST_300001_SM_1000_NS8cuda_cub10par_nosyncE)
_ZN30_INTERNAL_f2aa9ddd_4_k_cu_main6thrust24THRUST_300001_SM_1000_NS8cuda_cub10par_nosyncE:
	.zero		1
	.type		_ZN30_INTERNAL_f2aa9ddd_4_k_cu_main6thrust24THRUST_300001_SM_1000_NS3seqE,@object
	.size		_ZN30_INTERNAL_f2aa9ddd_4_k_cu_main6thrust24THRUST_300001_SM_1000_NS3seqE,(_ZN30_INTERNAL_f2aa9ddd_4_k_cu_main4cuda3std3__420unreachable_sentinelE - _ZN30_INTERNAL_f2aa9ddd_4_k_cu_main6thrust24THRUST_300001_SM_1000_NS3seqE)
_ZN30_INTERNAL_f2aa9ddd_4_k_cu_main6thrust24THRUST_300001_SM_1000_NS3seqE:
	.zero		1
	.type		_ZN30_INTERNAL_f2aa9ddd_4_k_cu_main4cuda3std3__420unreachable_sentinelE,@object
	.size		_ZN30_INTERNAL_f2aa9ddd_4_k_cu_main4cuda3std3__420unreachable_sentinelE,(_ZN30_INTERNAL_f2aa9ddd_4_k_cu_main4cuda3std6ranges3__45__cpo5ssizeE - _ZN30_INTERNAL_f2aa9ddd_4_k_cu_main4cuda3std3__420unreachable_sentinelE)
_ZN30_INTERNAL_f2aa9ddd_4_k_cu_main4cuda3std3__420unreachable_sentinelE:
	.zero		1
	.type		_ZN30_INTERNAL_f2aa9ddd_4_k_cu_main4cuda3std6ranges3__45__cpo5ssizeE,@object
	.size		_ZN30_INTERNAL_f2aa9ddd_4_k_cu_main4cuda3std6ranges3__45__cpo5ssizeE,(_ZN30_INTERNAL_f2aa9ddd_4_k_cu_main6thrust24THRUST_300001_SM_1000_NS12placeholders2_3E - _ZN30_INTERNAL_f2aa9ddd_4_k_cu_main4cuda3std6ranges3__45__cpo5ssizeE)
_ZN30_INTERNAL_f2aa9ddd_4_k_cu_main4cuda3std6ranges3__45__cpo5ssizeE:
	.zero		1
	.type		_ZN30_INTERNAL_f2aa9ddd_4_k_cu_main6thrust24THRUST_300001_SM_1000_NS12placeholders2_3E,@object
	.size		_ZN30_INTERNAL_f2aa9ddd_4_k_cu_main6thrust24THRUST_300001_SM_1000_NS12placeholders2_3E,(_ZN30_INTERNAL_f2aa9ddd_4_k_cu_main4cuda3std3__45__cpo4cendE - _ZN30_INTERNAL_f2aa9ddd_4_k_cu_main6thrust24THRUST_300001_SM_1000_NS12placeholders2_3E)
_ZN30_INTERNAL_f2aa9ddd_4_k_cu_main6thrust24THRUST_300001_SM_1000_NS12placeholders2_3E:
	.zero		1
	.type		_ZN30_INTERNAL_f2aa9ddd_4_k_cu_main4cuda3std3__45__cpo4cendE,@object
	.size		_ZN30_INTERNAL_f2aa9ddd_4_k_cu_main4cuda3std3__45__cpo4cendE,(_ZN30_INTERNAL_f2aa9ddd_4_k_cu_main4cuda3std6ranges3__45__cpo4cendE - _ZN30_INTERNAL_f2aa9ddd_4_k_cu_main4cuda3std3__45__cpo4cendE)
_ZN30_INTERNAL_f2aa9ddd_4_k_cu_main4cuda3std3__45__cpo4cendE:
	.zero		1
	.type		_ZN30_INTERNAL_f2aa9ddd_4_k_cu_main4cuda3std6ranges3__45__cpo4cendE,@object
	.size		_ZN30_INTERNAL_f2aa9ddd_4_k_cu_main4cuda3std6ranges3__45__cpo4cendE,(_ZN30_INTERNAL_f2aa9ddd_4_k_cu_main6thrust24THRUST_300001_SM_1000_NS12placeholders2_7E - _ZN30_INTERNAL_f2aa9ddd_4_k_cu_main4cuda3std6ranges3__45__cpo4cendE)
_ZN30_INTERNAL_f2aa9ddd_4_k_cu_main4cuda3std6ranges3__45__cpo4cendE:
	.zero		1
	.type		_ZN30_INTERNAL_f2aa9ddd_4_k_cu_main6thrust24THRUST_300001_SM_1000_NS12placeholders2_7E,@object
	.size		_ZN30_INTERNAL_f2aa9ddd_4_k_cu_main6thrust24THRUST_300001_SM_1000_NS12placeholders2_7E,(_ZN30_INTERNAL_f2aa9ddd_4_k_cu_main4cuda3std3__45__cpo5crendE - _ZN30_INTERNAL_f2aa9ddd_4_k_cu_main6thrust24THRUST_300001_SM_1000_NS12placeholders2_7E)
_ZN30_INTERNAL_f2aa9ddd_4_k_cu_main6thrust24THRUST_300001_SM_1000_NS12placeholders2_7E:
	.zero		1
	.type		_ZN30_INTERNAL_f2aa9ddd_4_k_cu_main4cuda3std3__45__cpo5crendE,@object
	.size		_ZN30_INTERNAL_f2aa9ddd_4_k_cu_main4cuda3std3__45__cpo5crendE,(_ZN30_INTERNAL_f2aa9ddd_4_k_cu_main4cuda3std6ranges3__45__cpo4prevE - _ZN30_INTERNAL_f2aa9ddd_4_k_cu_main4cuda3std3__45__cpo5crendE)
_ZN30_INTERNAL_f2aa9ddd_4_k_cu_main4cuda3std3__45__cpo5crendE:
	.zero		1
	.type		_ZN30_INTERNAL_f2aa9ddd_4_k_cu_main4cuda3std6ranges3__45__cpo4prevE,@object
	.size		_ZN30_INTERNAL_f2aa9ddd_4_k_cu_main4cuda3std6ranges3__45__cpo4prevE,(_ZN30_INTERNAL_f2aa9ddd_4_k_cu_main4cuda3std6ranges3__45__cpo9iter_moveE - _ZN30_INTERNAL_f2aa9ddd_4_k_cu_main4cuda3std6ranges3__45__cpo4prevE)
_ZN30_INTERNAL_f2aa9ddd_4_k_cu_main4cuda3std6ranges3__45__cpo4prevE:
	.zero		1
	.type		_ZN30_INTERNAL_f2aa9ddd_4_k_cu_main4cuda3std6ranges3__45__cpo9iter_moveE,@object
	.size		_ZN30_INTERNAL_f2aa9ddd_4_k_cu_main4cuda3std6ranges3__45__cpo9iter_moveE,(_ZN30_INTERNAL_f2aa9ddd_4_k_cu_main6thrust24THRUST_300001_SM_1000_NS6system6detail10sequential3seqE - _ZN30_INTERNAL_f2aa9ddd_4_k_cu_main4cuda3std6ranges3__45__cpo9iter_moveE)
_ZN30_INTERNAL_f2aa9ddd_4_k_cu_main4cuda3std6ranges3__45__cpo9iter_moveE:
	.zero		1
	.type		_ZN30_INTERNAL_f2aa9ddd_4_k_cu_main6thrust24THRUST_300001_SM_1000_NS6system6detail10sequential3seqE,@object
	.size		_ZN30_INTERNAL_f2aa9ddd_4_k_cu_main6thrust24THRUST_300001_SM_1000_NS6system6detail10sequential3seqE,(_ZN30_INTERNAL_f2aa9ddd_4_k_cu_main6thrust24THRUST_300001_SM_1000_NS12placeholders2_9E - _ZN30_INTERNAL_f2aa9ddd_4_k_cu_main6thrust24THRUST_300001_SM_1000_NS6system6detail10sequential3seqE)
_ZN30_INTERNAL_f2aa9ddd_4_k_cu_main6thrust24THRUST_300001_SM_1000_NS6system6detail10sequential3seqE:
	.zero		1
	.type		_ZN30_INTERNAL_f2aa9ddd_4_k_cu_main6thrust24THRUST_300001_SM_1000_NS12placeholders2_9E,@object
	.size		_ZN30_INTERNAL_f2aa9ddd_4_k_cu_main6thrust24THRUST_300001_SM_1000_NS12placeholders2_9E,(_ZN30_INTERNAL_f2aa9ddd_4_k_cu_main4cuda3std3__419piecewise_constructE - _ZN30_INTERNAL_f2aa9ddd_4_k_cu_main6thrust24THRUST_300001_SM_1000_NS12placeholders2_9E)
_ZN30_INTERNAL_f2aa9ddd_4_k_cu_main6thrust24THRUST_300001_SM_1000_NS12placeholders2_9E:
	.zero		1
	.type		_ZN30_INTERNAL_f2aa9ddd_4_k_cu_main4cuda3std3__419piecewise_constructE,@object
	.size		_ZN30_INTERNAL_f2aa9ddd_4_k_cu_main4cuda3std3__419piecewise_constructE,(_ZN30_INTERNAL_f2aa9ddd_4_k_cu_main4cuda3std6ranges3__45__cpo5cdataE - _ZN30_INTERNAL_f2aa9ddd_4_k_cu_main4cuda3std3__419piecewise_constructE)
_ZN30_INTERNAL_f2aa9ddd_4_k_cu_main4cuda3std3__419piecewise_constructE:
	.zero		1
	.type		_ZN30_INTERNAL_f2aa9ddd_4_k_cu_main4cuda3std6ranges3__45__cpo5cdataE,@object
	.size		_ZN30_INTERNAL_f2aa9ddd_4_k_cu_main4cuda3std6ranges3__45__cpo5cdataE,(_ZN30_INTERNAL_f2aa9ddd_4_k_cu_main6thrust24THRUST_300001_SM_1000_NS12placeholders2_1E - _ZN30_INTERNAL_f2aa9ddd_4_k_cu_main4cuda3std6ranges3__45__cpo5cdataE)
_ZN30_INTERNAL_f2aa9ddd_4_k_cu_main4cuda3std6ranges3__45__cpo5cdataE:
	.zero		1
	.type		_ZN30_INTERNAL_f2aa9ddd_4_k_cu_main6thrust24THRUST_300001_SM_1000_NS12placeholders2_1E,@object
	.size		_ZN30_INTERNAL_f2aa9ddd_4_k_cu_main6thrust24THRUST_300001_SM_1000_NS12placeholders2_1E,(_ZN30_INTERNAL_f2aa9ddd_4_k_cu_main4cuda3std3__45__cpo3endE - _ZN30_INTERNAL_f2aa9ddd_4_k_cu_main6thrust24THRUST_300001_SM_1000_NS12placeholders2_1E)
_ZN30_INTERNAL_f2aa9ddd_4_k_cu_main6thrust24THRUST_300001_SM_1000_NS12placeholders2_1E:
	.zero		1
	.type		_ZN30_INTERNAL_f2aa9ddd_4_k_cu_main4cuda3std3__45__cpo3endE,@object
	.size		_ZN30_INTERNAL_f2aa9ddd_4_k_cu_main4cuda3std3__45__cpo3endE,(_ZN30_INTERNAL_f2aa9ddd_4_k_cu_main4cuda3std6ranges3__45__cpo3endE - _ZN30_INTERNAL_f2aa9ddd_4_k_cu_main4cuda3std3__45__cpo3endE)
_ZN30_INTERNAL_f2aa9ddd_4_k_cu_main4cuda3std3__45__cpo3endE:
	.zero		1
	.type		_ZN30_INTERNAL_f2aa9ddd_4_k_cu_main4cuda3std6ranges3__45__cpo3endE,@object
	.size		_ZN30_INTERNAL_f2aa9ddd_4_k_cu_main4cuda3std6ranges3__45__cpo3endE,(_ZN30_INTERNAL_f2aa9ddd_4_k_cu_main6thrust24THRUST_300001_SM_1000_NS12placeholders2_5E - _ZN30_INTERNAL_f2aa9ddd_4_k_cu_main4cuda3std6ranges3__45__cpo3endE)
_ZN30_INTERNAL_f2aa9ddd_4_k_cu_main4cuda3std6ranges3__45__cpo3endE:
	.zero		1
	.type		_ZN30_INTERNAL_f2aa9ddd_4_k_cu_main6thrust24THRUST_300001_SM_1000_NS12placeholders2_5E,@object
	.size		_ZN30_INTERNAL_f2aa9ddd_4_k_cu_main6thrust24THRUST_300001_SM_1000_NS12placeholders2_5E,(_ZN30_INTERNAL_f2aa9ddd_4_k_cu_main4cuda3std3__45__cpo4rendE - _ZN30_INTERNAL_f2aa9ddd_4_k_cu_main6thrust24THRUST_300001_SM_1000_NS12placeholders2_5E)
_ZN30_INTERNAL_f2aa9ddd_4_k_cu_main6thrust24THRUST_300001_SM_1000_NS12placeholders2_5E:
	.zero		1
	.type		_ZN30_INTERNAL_f2aa9ddd_4_k_cu_main4cuda3std3__45__cpo4rendE,@object
	.size		_ZN30_INTERNAL_f2aa9ddd_4_k_cu_main4cuda3std3__45__cpo4rendE,(_ZN30_INTERNAL_f2aa9ddd_4_k_cu_main4cuda3std6ranges3__45__cpo9iter_swapE - _ZN30_INTERNAL_f2aa9ddd_4_k_cu_main4cuda3std3__45__cpo4rendE)
_ZN30_INTERNAL_f2aa9ddd_4_k_cu_main4cuda3std3__45__cpo4rendE:
	.zero		1
	.type		_ZN30_INTERNAL_f2aa9ddd_4_k_cu_main4cuda3std6ranges3__45__cpo9iter_swapE,@object
	.size		_ZN30_INTERNAL_f2aa9ddd_4_k_cu_main4cuda3std6ranges3__45__cpo9iter_swapE,(_ZN30_INTERNAL_f2aa9ddd_4_k_cu_main4cuda3std3__48unexpectE - _ZN30_INTERNAL_f2aa9ddd_4_k_cu_main4cuda3std6ranges3__45__cpo9iter_swapE)
_ZN30_INTERNAL_f2aa9ddd_4_k_cu_main4cuda3std6ranges3__45__cpo9iter_swapE:
	.zero		1
	.type		_ZN30_INTERNAL_f2aa9ddd_4_k_cu_main4cuda3std3__48unexpectE,@object
	.size		_ZN30_INTERNAL_f2aa9ddd_4_k_cu_main4cuda3std3__48unexpectE,(_ZN30_INTERNAL_f2aa9ddd_4_k_cu_main6thrust24THRUST_300001_SM_1000_NS8cuda_cub3parE - _ZN30_INTERNAL_f2aa9ddd_4_k_cu_main4cuda3std3__48unexpectE)
_ZN30_INTERNAL_f2aa9ddd_4_k_cu_main4cuda3std3__48unexpectE:
	.zero		1
	.type		_ZN30_INTERNAL_f2aa9ddd_4_k_cu_main6thrust24THRUST_300001_SM_1000_NS8cuda_cub3parE,@object
	.size		_ZN30_INTERNAL_f2aa9ddd_4_k_cu_main6thrust24THRUST_300001_SM_1000_NS8cuda_cub3parE,(.L_29 - _ZN30_INTERNAL_f2aa9ddd_4_k_cu_main6thrust24THRUST_300001_SM_1000_NS8cuda_cub3parE)
_ZN30_INTERNAL_f2aa9ddd_4_k_cu_main6thrust24THRUST_300001_SM_1000_NS8cuda_cub3parE:
	.zero		1
.L_29:


//--------------------- .nv.constant0._ZN3cub18CUB_300001_SM_10006detail11EmptyKernelIvEEvv --------------------------
	.section	.nv.constant0._ZN3cub18CUB_300001_SM_10006detail11EmptyKernelIvEEvv,"a",@progbits
	.sectionflags	@""
	.align	4
.nv.constant0._ZN3cub18CUB_300001_SM_10006detail11EmptyKernelIvEEvv:
	.zero		896


//--------------------- SYMBOLS --------------------------

	.type		.nv.reservedSmem.offset0,@object
	.size		.nv.reservedSmem.offset0,0x4
